	.headerflags	@"EF_CUDA_TEXMODE_UNIFIED EF_CUDA_64BIT_ADDRESS EF_CUDA_ACCELERATORS EF_CUDA_SM90 EF_CUDA_VIRTUAL_SM(EF_CUDA_SM90)"
	.elftype	@"ET_EXEC"


//--------------------- .nv.info                  --------------------------
	.section	.nv.info,"",@"SHT_CUDA_INFO"
	.align	4


	//----- nvinfo : EIATTR_REGCOUNT
	.align		4
        /*0000*/ 	.byte	0x04, 0x2f
        /*0002*/ 	.short	(.L_1 - .L_0)
	.align		4
.L_0:
        /*0004*/ 	.word	index@(triton_poi_fused_cat_0)
        /*0008*/ 	.word	0x0000000e


	//----- nvinfo : EIATTR_MIN_STACK_SIZE
	.align		4
.L_1:
        /*000c*/ 	.byte	0x04, 0x12
        /*000e*/ 	.short	(.L_3 - .L_2)
	.align		4
.L_2:
        /*0010*/ 	.word	index@(triton_poi_fused_cat_0)
        /*0014*/ 	.word	0x00000000


	//----- nvinfo : EIATTR_FRAME_SIZE
	.align		4
.L_3:
        /*0018*/ 	.byte	0x04, 0x11
        /*001a*/ 	.short	(.L_5 - .L_4)
	.align		4
.L_4:
        /*001c*/ 	.word	index@(triton_poi_fused_cat_0)
        /*0020*/ 	.word	0x00000000


	//----- nvinfo : EIATTR_MIN_STACK_SIZE
	.align		4
.L_5:
        /*0024*/ 	.byte	0x04, 0x12
        /*0026*/ 	.short	(.L_7 - .L_6)
	.align		4
.L_6:
        /*0028*/ 	.word	index@(triton_poi_fused_cat_0)
        /*002c*/ 	.word	0x00000000
.L_7:


//--------------------- .nv.info.triton_poi_fused_cat_0 --------------------------
	.section	.nv.info.triton_poi_fused_cat_0,"",@"SHT_CUDA_INFO"
	.sectionflags	@""
	.align	4


	//----- nvinfo : EIATTR_CUDA_API_VERSION
	.align		4
        /*0000*/ 	.byte	0x04, 0x37
        /*0002*/ 	.short	(.L_9 - .L_8)
.L_8:
        /*0004*/ 	.word	0x0000007c


	//----- nvinfo : EIATTR_KPARAM_INFO
	.align		4
.L_9:
        /*0008*/ 	.byte	0x04, 0x17
        /*000a*/ 	.short	(.L_11 - .L_10)
.L_10:
        /*000c*/ 	.word	0x00000000
        /*0010*/ 	.short	0x0002
        /*0012*/ 	.short	0x0010
        /*0014*/ 	.byte	0x00, 0xf0, 0x11, 0x00


	//----- nvinfo : EIATTR_KPARAM_INFO
	.align		4
.L_11:
        /*0018*/ 	.byte	0x04, 0x17
        /*001a*/ 	.short	(.L_13 - .L_12)
.L_12:
        /*001c*/ 	.word	0x00000000
        /*0020*/ 	.short	0x0001
        /*0022*/ 	.short	0x0008
        /*0024*/ 	.byte	0x00, 0xf4, 0x21, 0x00


	//----- nvinfo : EIATTR_KPARAM_INFO
	.align		4
.L_13:
        /*0028*/ 	.byte	0x04, 0x17
        /*002a*/ 	.short	(.L_15 - .L_14)
.L_14:
        /*002c*/ 	.word	0x00000000
        /*0030*/ 	.short	0x0000
        /*0032*/ 	.short	0x0000
        /*0034*/ 	.byte	0x00, 0xf4, 0x21, 0x00


	//----- nvinfo : EIATTR_SPARSE_MMA_MASK
	.align		4
.L_15:
        /*0038*/ 	.byte	0x03, 0x50
        /*003a*/ 	.short	0x0000


	//----- nvinfo : EIATTR_MAXREG_COUNT
	.align		4
        /*003c*/ 	.byte	0x03, 0x1b
        /*003e*/ 	.short	0x00ff


	//----- nvinfo : EIATTR_EXIT_INSTR_OFFSETS
	.align		4
        /*0040*/ 	.byte	0x04, 0x1c
        /*0042*/ 	.short	(.L_17 - .L_16)


	//   ....[0]....
.L_16:
        /*0044*/ 	.word	0x00000210


	//   ....[1]....
        /*0048*/ 	.word	0x00000230


	//----- nvinfo : EIATTR_REQNTID
	.align		4
.L_17:
        /*004c*/ 	.byte	0x04, 0x10
        /*004e*/ 	.short	(.L_19 - .L_18)
.L_18:
        /*0050*/ 	.word	0x00000080
        /*0054*/ 	.word	0x00000001
        /*0058*/ 	.word	0x00000001


	//----- nvinfo : EIATTR_CRS_STACK_SIZE
	.align		4
.L_19:
        /*005c*/ 	.byte	0x04, 0x1e
        /*005e*/ 	.short	(.L_21 - .L_20)
.L_20:
        /*0060*/ 	.word	0x00000000


	//----- nvinfo : EIATTR_CBANK_PARAM_SIZE
	.align		4
.L_21:
        /*0064*/ 	.byte	0x03, 0x19
        /*0066*/ 	.short	0x0014


	//----- nvinfo : EIATTR_PARAM_CBANK
	.align		4
        /*0068*/ 	.byte	0x04, 0x0a
        /*006a*/ 	.short	(.L_23 - .L_22)
	.align		4
.L_22:
        /*006c*/ 	.word	index@(.nv.constant0.triton_poi_fused_cat_0)
        /*0070*/ 	.short	0x0210
        /*0072*/ 	.short	0x0014


	//----- nvinfo : EIATTR_SW_WAR
	.align		4
.L_23:
        /*0074*/ 	.byte	0x04, 0x36
        /*0076*/ 	.short	(.L_25 - .L_24)
.L_24:
        /*0078*/ 	.word	0x00000008
.L_25:


//--------------------- .nv.callgraph             --------------------------
	.section	.nv.callgraph,"",@"SHT_CUDA_CALLGRAPH"
	.align	4
	.sectionentsize	8
	.align		4
        /*0000*/ 	.word	0x00000000
	.align		4
        /*0004*/ 	.word	0xffffffff
	.align		4
        /*0008*/ 	.word	0x00000000
	.align		4
        /*000c*/ 	.word	0xfffffffe
	.align		4
        /*0010*/ 	.word	0x00000000
	.align		4
        /*0014*/ 	.word	0xfffffffd
	.align		4
        /*0018*/ 	.word	0x00000000
	.align		4
        /*001c*/ 	.word	0xfffffffc


//--------------------- .text.triton_poi_fused_cat_0 --------------------------
	.section	.text.triton_poi_fused_cat_0,"ax",@progbits
	.align	128
        .global         triton_poi_fused_cat_0
        .type           triton_poi_fused_cat_0,@function
        .size           triton_poi_fused_cat_0,(.L_x_3 - triton_poi_fused_cat_0)
        .other          triton_poi_fused_cat_0,@"STO_CUDA_ENTRY STV_DEFAULT"
triton_poi_fused_cat_0:
.text.triton_poi_fused_cat_0:
[----:B------:R-:W0:Y:S02]  /*0000*/  LDC R1, c[0x0][0x28] ;  /* 0x00000a00ff017b82 */ /* 0x000e240000000800 */
[----:B------:R-:W1:Y:S01]  /*0010*/  S2R R0, SR_TID.X ;  /* 0x0000000000007919 */ /* 0x000e620000002100 */
[----:B------:R-:W-:Y:S01]  /*0020*/  ULDC.64 UR4, c[0x0][0x208] ;  /* 0x0000820000047ab9 */ /* 0x000fe20000000a00 */
[----:B------:R-:W-:Y:S01]  /*0030*/  BSSY B0, `(.L_x_0) ;  /* 0x000001a000007945 */ /* 0x000fe20003800000 */
[----:B------:R-:W2:Y:S01]  /*0040*/  S2R R7, SR_CTAID.X ;  /* 0x0000000000077919 */ /* 0x000ea20000002500 */
[----:B-1----:R-:W-:Y:S02]  /*0050*/  LOP3.LUT R0, R0, 0x7f, RZ, 0xc0, !PT ;  /* 0x0000007f00007812 */ /* 0x002fe400078ec0ff */
[----:B--2---:R-:W-:-:S03]  /*0060*/  SHF.R.S32.HI R2, RZ, 0x18, R7 ;  /* 0x00000018ff027819 */ /* 0x004fc60000011407 */
[----:B------:R-:W-:Y:S01]  /*0070*/  IMAD R7, R7, 0x80, R0 ;  /* 0x0000008007077824 */ /* 0x000fe200078e0200 */
[----:B------:R-:W-:-:S03]  /*0080*/  SGXT R0, R2, 0x1 ;  /* 0x000000010200781a */ /* 0x000fc60000000200 */
[C---:B------:R-:W-:Y:S01]  /*0090*/  IMAD.HI R6, R7.reuse, 0x6bca1af3, RZ ;  /* 0x6bca1af307067827 */ /* 0x040fe200078e02ff */
[----:B------:R-:W1:Y:S01]  /*00a0*/  LDC.64 R2, c[0x0][0x210] ;  /* 0x00008400ff027b82 */ /* 0x000e620000000a00 */
[----:B------:R-:W-:Y:S02]  /*00b0*/  ISETP.GE.AND P2, PT, R7, 0x4c0, PT ;  /* 0x000004c00700780c */ /* 0x000fe40003f46270 */
[----:B------:R-:W-:Y:S02]  /*00c0*/  LEA.HI R0, R0, R7, RZ, 0x4 ;  /* 0x0000000700007211 */ /* 0x000fe400078f20ff */
[----:B------:R-:W-:Y:S02]  /*00d0*/  SHF.R.U32.HI R11, RZ, 0x1f, R6 ;  /* 0x0000001fff0b7819 */ /* 0x000fe40000011606 */
[----:B------:R-:W-:Y:S02]  /*00e0*/  SHF.R.S32.HI R0, RZ, 0x4, R0 ;  /* 0x00000004ff007819 */ /* 0x000fe40000011400 */
[----:B------:R-:W-:-:S03]  /*00f0*/  LEA.HI.SX32 R6, R6, R11, 0x19 ;  /* 0x0000000b06067211 */ /* 0x000fc600078fcaff */
[----:B------:R-:W-:-:S05]  /*0100*/  IMAD.HI R4, R0, 0x6bca1af3, RZ ;  /* 0x6bca1af300047827 */ /* 0x000fca00078e02ff */
[----:B------:R-:W-:-:S04]  /*0110*/  SHF.R.U32.HI R5, RZ, 0x1f, R4 ;  /* 0x0000001fff057819 */ /* 0x000fc80000011604 */
[----:B------:R-:W-:Y:S02]  /*0120*/  LEA.HI.SX32 R9, R4, R5, 0x1d ;  /* 0x0000000504097211 */ /* 0x000fe400078feaff */
[----:B------:R-:W2:Y:S03]  /*0130*/  LDC.64 R4, c[0x0][0x218] ;  /* 0x00008600ff047b82 */ /* 0x000ea60000000a00 */
[----:B------:R-:W-:Y:S02]  /*0140*/  IMAD R9, R9, -0x13, R0 ;  /* 0xffffffed09097824 */ /* 0x000fe400078e0200 */
[----:B------:R-:W-:-:S03]  /*0150*/  IMAD.MOV.U32 R0, RZ, RZ, RZ ;  /* 0x000000ffff007224 */ /* 0x000fc600078e00ff */
[----:B------:R-:W-:Y:S01]  /*0160*/  ISETP.GE.AND P1, PT, R9, 0x3, PT ;  /* 0x000000030900780c */ /* 0x000fe20003f26270 */
[----:B------:R-:W-:-:S03]  /*0170*/  IMAD R9, R6, -0x130, R7 ;  /* 0xfffffed006097824 */ /* 0x000fc600078e0207 */
[----:B------:R-:W-:Y:S01]  /*0180*/  ISETP.LT.AND P0, PT, R7, 0x4c0, !P1 ;  /* 0x000004c00700780c */ /* 0x000fe20004f01270 */
[----:B------:R-:W-:-:S04]  /*0190*/  IMAD R9, R6, 0x30, R9 ;  /* 0x0000003006097824 */ /* 0x000fc800078e0209 */
[----:B-1----:R-:W-:-:S08]  /*01a0*/  IMAD.WIDE R2, R9, 0x4, R2 ;  /* 0x0000000409027825 */ /* 0x002fd000078e0202 */
[----:B--2---:R-:W-:Y:S05]  /*01b0*/  @!P0 BRA `(.L_x_1) ;  /* 0x0000000000048947 */ /* 0x004fea0003800000 */
[----:B------:R1:W5:Y:S02]  /*01c0*/  LDG.E R0, desc[UR4][R2.64] ;  /* 0x0000000402007981 */ /* 0x000364000c1e1900 */
.L_x_1:
[----:B------:R-:W-:Y:S05]  /*01d0*/  BSYNC B0 ;  /* 0x0000000000007941 */ /* 0x000fea0003800000 */
.L_x_0:
[----:B-----5:R-:W-:Y:S01]  /*01e0*/  SEL R0, R0, RZ, P0 ;  /* 0x000000ff00007207 */ /* 0x020fe20000000000 */
[----:B-1----:R-:W-:-:S03]  /*01f0*/  IMAD.WIDE R2, R7, 0x4, R4 ;  /* 0x0000000407027825 */ /* 0x002fc600078e0204 */
[----:B------:R-:W-:Y:S01]  /*0200*/  SEL R5, R0, RZ, !P1 ;  /* 0x000000ff00057207 */ /* 0x000fe20004800000 */
[----:B------:R-:W-:Y:S06]  /*0210*/  @P2 EXIT ;  /* 0x000000000000294d */ /* 0x000fec0003800000 */
[----:B------:R-:W-:Y:S01]  /*0220*/  STG.E desc[UR4][R2.64], R5 ;  /* 0x0000000502007986 */ /* 0x000fe2000c101904 */
[----:B------:R-:W-:Y:S05]  /*0230*/  EXIT ;  /* 0x000000000000794d */ /* 0x000fea0003800000 */
.L_x_2:
[----:B------:R-:W-:-:S00]  /*0240*/  BRA `(.L_x_2) ;  /* 0xfffffffc00fc7947 */ /* 0x000fc0000383ffff */
[----:B------:R-:W-:-:S00]  /*0250*/  NOP ;  /* 0x0000000000007918 */ /* 0x000fc00000000000 */
        /* <DEDUP_REMOVED lines=10> */
.L_x_3:


//--------------------- .nv.constant0.triton_poi_fused_cat_0 --------------------------
	.section	.nv.constant0.triton_poi_fused_cat_0,"a",@progbits
	.sectionflags	@""
	.align	4
.nv.constant0.triton_poi_fused_cat_0:
	.zero		548
